//
// Generated by NVIDIA NVVM Compiler
//
// Compiler Build ID: CL-36424714
// Cuda compilation tools, release 13.0, V13.0.88
// Based on NVVM 20.0.0
//

.version 9.0
.target sm_100
.address_size 64

	// .globl	_Z19sieveOfEratosthenesPix

.visible .entry _Z19sieveOfEratosthenesPix(
	.param .u64 .ptr .align 1 _Z19sieveOfEratosthenesPix_param_0,
	.param .u64 _Z19sieveOfEratosthenesPix_param_1
)
{
	.reg .pred 	%p<10>;
	.reg .b32 	%r<17>;
	.reg .b64 	%rd<27>;

	ld.param.u64 	%rd15, [_Z19sieveOfEratosthenesPix_param_0];
	ld.param.u64 	%rd16, [_Z19sieveOfEratosthenesPix_param_1];
	mov.u32 	%r1, %ctaid.x;
	mov.u32 	%r2, %ntid.x;
	mov.u32 	%r3, %tid.x;
	mad.lo.s32 	%r4, %r1, %r2, %r3;
	add.s32 	%r5, %r4, 2;
	cvt.u64.u32 	%rd25, %r5;
	mov.u32 	%r6, %nctaid.x;
	add.s32 	%r7, %r6, -1;
	mad.lo.s32 	%r8, %r7, %r2, %r2;
	add.s32 	%r9, %r8, 1;
	cvt.u64.u32 	%rd2, %r9;
	and.b64  	%rd17, %rd16, -4294967296;
	setp.ne.s64 	%p1, %rd17, 0;
	@%p1 bra 	$L__BB0_2;
	cvt.u32.u64 	%r10, %rd2;
	cvt.u32.u64 	%r11, %rd16;
	div.u32 	%r12, %r11, %r10;
	cvt.u64.u32 	%rd23, %r12;
	bra.uni 	$L__BB0_3;
$L__BB0_2:
	div.u64 	%rd23, %rd16, %rd2;
$L__BB0_3:
	setp.lt.u64 	%p2, %rd16, %rd2;
	mov.b64 	%rd24, 0;
	@%p2 bra 	$L__BB0_7;
	or.b64  	%rd19, %rd16, %rd23;
	and.b64  	%rd20, %rd19, -4294967296;
	setp.ne.s64 	%p3, %rd20, 0;
	@%p3 bra 	$L__BB0_6;
	cvt.u32.u64 	%r13, %rd23;
	cvt.u32.u64 	%r14, %rd16;
	div.u32 	%r15, %r14, %r13;
	cvt.u64.u32 	%rd24, %r15;
	bra.uni 	$L__BB0_7;
$L__BB0_6:
	div.u64 	%rd24, %rd16, %rd23;
$L__BB0_7:
	setp.le.u64 	%p4, %rd16, %rd25;
	@%p4 bra 	$L__BB0_12;
	cvta.to.global.u64 	%rd9, %rd15;
$L__BB0_9:
	mul.lo.s64 	%rd26, %rd25, %rd25;
	setp.ge.u64 	%p5, %rd26, %rd16;
	@%p5 bra 	$L__BB0_11;
$L__BB0_10:
	shl.b64 	%rd21, %rd26, 2;
	add.s64 	%rd22, %rd9, %rd21;
	atom.global.exch.b32 	%r16, [%rd22], 1;
	add.s64 	%rd26, %rd26, %rd25;
	setp.lt.u64 	%p6, %rd26, %rd16;
	@%p6 bra 	$L__BB0_10;
$L__BB0_11:
	setp.ne.s64 	%p7, %rd24, 0;
	add.s64 	%rd25, %rd25, %rd24;
	setp.lt.u64 	%p8, %rd25, %rd16;
	and.pred  	%p9, %p7, %p8;
	@%p9 bra 	$L__BB0_9;
$L__BB0_12:
	ret;

}


// ===== COMPILED SASS (sm_100) =====

	.target	sm_100

	.elftype	@"ET_EXEC"


//--------------------- .note.nv.tkinfo           --------------------------
	.section	.note.nv.tkinfo,"",@"SHT_NOTE"
	.sectionflags	@"SHF_NOTE_NV_TKINFO"
	.tkinfo
        /*0018*/ 	.word	0x00000002
        /*0030*/ 	.string	""
        /*0030*/ 	.string	"ptxas"
        /*0030*/ 	.string	"Cuda compilation tools, release 13.0, V13.0.88"
        /*0030*/ 	.string	"Build cuda_13.0.r13.0/compiler.36424714_0"
        /*0030*/ 	.string	"-arch sm_100 -m 64 "



//--------------------- .note.nv.cuinfo           --------------------------
	.section	.note.nv.cuinfo,"",@"SHT_NOTE"
	.sectionflags	@"SHF_NOTE_NV_CUINFO"
        /*0018*/ 	.short	0x0002
        /*001a*/ 	.short	0x0064
        /*001c*/ 	.short	0x0082
	.zero		2


//--------------------- .nv.info                  --------------------------
	.section	.nv.info,"",@"SHT_CUDA_INFO"
	.align	4


	//----- nvinfo : EIATTR_REGCOUNT
	.align		4
        /*0000*/ 	.byte	0x04, 0x2f
        /*0002*/ 	.short	(.L_1 - .L_0)
	.align		4
.L_0:
        /*0004*/ 	.word	index@(_Z19sieveOfEratosthenesPix)
        /*0008*/ 	.word	0x00000012


	//----- nvinfo : EIATTR_FRAME_SIZE
	.align		4
.L_1:
        /*000c*/ 	.byte	0x04, 0x11
        /*000e*/ 	.short	(.L_3 - .L_2)
	.align		4
.L_2:
        /*0010*/ 	.word	index@($__internal_0_$__cuda_sm20_div_u64)
        /*0014*/ 	.word	0x00000000


	//----- nvinfo : EIATTR_FRAME_SIZE
	.align		4
.L_3:
        /*0018*/ 	.byte	0x04, 0x11
        /*001a*/ 	.short	(.L_5 - .L_4)
	.align		4
.L_4:
        /*001c*/ 	.word	index@(_Z19sieveOfEratosthenesPix)
        /*0020*/ 	.word	0x00000000


	//----- nvinfo : EIATTR_MIN_STACK_SIZE
	.align		4
.L_5:
        /*0024*/ 	.byte	0x04, 0x12
        /*0026*/ 	.short	(.L_7 - .L_6)
	.align		4
.L_6:
        /*0028*/ 	.word	index@(_Z19sieveOfEratosthenesPix)
        /*002c*/ 	.word	0x00000000
.L_7:


//--------------------- .nv.compat                --------------------------
	.section	.nv.compat,"",@"SHT_CUDA_COMPAT_INFO"
	.align	4
        /*0000*/ 	.byte	0x02, 0x09, 0x00, 0x00, 0x02, 0x02, 0x01, 0x00, 0x02, 0x05, 0x05, 0x00, 0x03, 0x07, 0x01, 0x01
        /*0010*/ 	.byte	0x02, 0x03, 0x00, 0x00, 0x02, 0x06, 0x01, 0x00, 0x04, 0x0b, 0x08, 0x00, 0x09, 0x00, 0x00, 0x00
        /*0020*/ 	.byte	0x00, 0x00, 0x00, 0x00


//--------------------- .nv.info._Z19sieveOfEratosthenesPix --------------------------
	.section	.nv.info._Z19sieveOfEratosthenesPix,"",@"SHT_CUDA_INFO"
	.sectionflags	@""
	.align	4


	//----- nvinfo : EIATTR_CUDA_API_VERSION
	.align		4
        /*0000*/ 	.byte	0x04, 0x37
        /*0002*/ 	.short	(.L_9 - .L_8)
.L_8:
        /*0004*/ 	.word	0x00000082


	//----- nvinfo : EIATTR_KPARAM_INFO
	.align		4
.L_9:
        /*0008*/ 	.byte	0x04, 0x17
        /*000a*/ 	.short	(.L_11 - .L_10)
.L_10:
        /*000c*/ 	.word	0x00000000
        /*0010*/ 	.short	0x0001
        /*0012*/ 	.short	0x0008
        /*0014*/ 	.byte	0x00, 0xf0, 0x21, 0x00


	//----- nvinfo : EIATTR_KPARAM_INFO
	.align		4
.L_11:
        /*0018*/ 	.byte	0x04, 0x17
        /*001a*/ 	.short	(.L_13 - .L_12)
.L_12:
        /*001c*/ 	.word	0x00000000
        /*0020*/ 	.short	0x0000
        /*0022*/ 	.short	0x0000
        /*0024*/ 	.byte	0x00, 0xf5, 0x21, 0x00


	//----- nvinfo : EIATTR_SPARSE_MMA_MASK
	.align		4
.L_13:
        /*0028*/ 	.byte	0x03, 0x50
        /*002a*/ 	.short	0x0000


	//----- nvinfo : EIATTR_MAXREG_COUNT
	.align		4
        /*002c*/ 	.byte	0x03, 0x1b
        /*002e*/ 	.short	0x00ff


	//----- nvinfo : EIATTR_MERCURY_ISA_VERSION
	.align		4
        /*0030*/ 	.byte	0x03, 0x5f
        /*0032*/ 	.short	0x0101


	//----- nvinfo : EIATTR_VRC_CTA_INIT_COUNT
	.align		4
        /*0034*/ 	.byte	0x02, 0x4a
	.zero		1
	.zero		1


	//----- nvinfo : EIATTR_EXIT_INSTR_OFFSETS
	.align		4
        /*0038*/ 	.byte	0x04, 0x1c
        /*003a*/ 	.short	(.L_15 - .L_14)


	//   ....[0]....
.L_14:
        /*003c*/ 	.word	0x000004b0


	//   ....[1]....
        /*0040*/ 	.word	0x00000690


	//----- nvinfo : EIATTR_CRS_STACK_SIZE
	.align		4
.L_15:
        /*0044*/ 	.byte	0x04, 0x1e
        /*0046*/ 	.short	(.L_17 - .L_16)
.L_16:
        /*0048*/ 	.word	0x00000000


	//----- nvinfo : EIATTR_CBANK_PARAM_SIZE
	.align		4
.L_17:
        /*004c*/ 	.byte	0x03, 0x19
        /*004e*/ 	.short	0x0010


	//----- nvinfo : EIATTR_PARAM_CBANK
	.align		4
        /*0050*/ 	.byte	0x04, 0x0a
        /*0052*/ 	.short	(.L_19 - .L_18)
	.align		4
.L_18:
        /*0054*/ 	.word	index@(.nv.constant0._Z19sieveOfEratosthenesPix)
        /*0058*/ 	.short	0x0380
        /*005a*/ 	.short	0x0010


	//----- nvinfo : EIATTR_SW_WAR
	.align		4
.L_19:
        /*005c*/ 	.byte	0x04, 0x36
        /*005e*/ 	.short	(.L_21 - .L_20)
.L_20:
        /*0060*/ 	.word	0x00000008
.L_21:


//--------------------- .nv.callgraph             --------------------------
	.section	.nv.callgraph,"",@"SHT_CUDA_CALLGRAPH"
	.align	4
	.sectionentsize	8
	.align		4
        /*0000*/ 	.word	0x00000000
	.align		4
        /*0004*/ 	.word	0xffffffff
	.align		4
        /*0008*/ 	.word	0x00000000
	.align		4
        /*000c*/ 	.word	0xfffffffe
	.align		4
        /*0010*/ 	.word	0x00000000
	.align		4
        /*0014*/ 	.word	0xfffffffd
	.align		4
        /*0018*/ 	.word	0x00000000
	.align		4
        /*001c*/ 	.word	0xfffffffc


//--------------------- .text._Z19sieveOfEratosthenesPix --------------------------
	.section	.text._Z19sieveOfEratosthenesPix,"ax",@progbits
	.align	128
        .global         _Z19sieveOfEratosthenesPix
        .type           _Z19sieveOfEratosthenesPix,@function
        .size           _Z19sieveOfEratosthenesPix,(.L_x_9 - _Z19sieveOfEratosthenesPix)
        .other          _Z19sieveOfEratosthenesPix,@"STO_CUDA_ENTRY STV_DEFAULT"
_Z19sieveOfEratosthenesPix:
.text._Z19sieveOfEratosthenesPix:
[----:B------:R-:W-:Y:S01]  /*0000*/  LDC R1, c[0x0][0x37c] ;  /* 0x0000df00ff017b82 */ /* 0x000fe20000000800 */
[----:B------:R-:W0:Y:S07]  /*0010*/  S2R R2, SR_TID.X ;  /* 0x0000000000027919 */ /* 0x000e2e0000002100 */
[----:B------:R-:W0:Y:S01]  /*0020*/  LDC R5, c[0x0][0x360] ;  /* 0x0000d800ff057b82 */ /* 0x000e220000000800 */
[----:B------:R-:W1:Y:S01]  /*0030*/  LDCU UR5, c[0x0][0x38c] ;  /* 0x00007180ff0577ac */ /* 0x000e620008000800 */
[----:B------:R-:W2:Y:S06]  /*0040*/  LDCU.64 UR6, c[0x0][0x388] ;  /* 0x00007100ff0677ac */ /* 0x000eac0008000a00 */
[----:B------:R-:W3:Y:S08]  /*0050*/  LDC R0, c[0x0][0x370] ;  /* 0x0000dc00ff007b82 */ /* 0x000ef00000000800 */
[----:B------:R-:W0:Y:S01]  /*0060*/  S2UR UR4, SR_CTAID.X ;  /* 0x00000000000479c3 */ /* 0x000e220000002500 */
[----:B-1----:R-:W-:Y:S01]  /*0070*/  UISETP.NE.U32.AND UP0, UPT, UR5, URZ, UPT ;  /* 0x000000ff0500728c */ /* 0x002fe2000bf05070 */
[----:B---3--:R-:W-:-:S02]  /*0080*/  VIADD R0, R0, 0xffffffff ;  /* 0xffffffff00007836 */ /* 0x008fc40000000000 */
[----:B0-----:R-:W-:Y:S02]  /*0090*/  IMAD R3, R5, UR4, R2 ;  /* 0x0000000405037c24 */ /* 0x001fe4000f8e0202 */
[----:B------:R-:W-:Y:S02]  /*00a0*/  IMAD R2, R0, R5, R5 ;  /* 0x0000000500027224 */ /* 0x000fe400078e0205 */
[----:B------:R-:W-:Y:S02]  /*00b0*/  IMAD.MOV.U32 R0, RZ, RZ, RZ ;  /* 0x000000ffff007224 */ /* 0x000fe400078e00ff */
[----:B------:R-:W-:Y:S01]  /*00c0*/  VIADD R3, R3, 0x2 ;  /* 0x0000000203037836 */ /* 0x000fe20000000000 */
[----:B------:R-:W-:Y:S01]  /*00d0*/  IADD3 R2, PT, PT, R2, 0x1, RZ ;  /* 0x0000000102027810 */ /* 0x000fe20007ffe0ff */
[----:B--2---:R-:W-:Y:S06]  /*00e0*/  BRA.U UP0, `(.L_x_0) ;  /* 0x0000000100547547 */ /* 0x004fec000b800000 */
[----:B------:R-:W0:Y:S01]  /*00f0*/  I2F.U32.RP R6, R2 ;  /* 0x0000000200067306 */ /* 0x000e220000209000 */
[----:B------:R-:W1:Y:S01]  /*0100*/  LDCU UR4, c[0x0][0x388] ;  /* 0x00007100ff0477ac */ /* 0x000e620008000800 */
[----:B------:R-:W-:Y:S01]  /*0110*/  IMAD.MOV R7, RZ, RZ, -R2 ;  /* 0x000000ffff077224 */ /* 0x000fe200078e0a02 */
[----:B------:R-:W-:-:S05]  /*0120*/  ISETP.NE.U32.AND P2, PT, R2, RZ, PT ;  /* 0x000000ff0200720c */ /* 0x000fca0003f45070 */
[----:B0-----:R-:W0:Y:S02]  /*0130*/  MUFU.RCP R6, R6 ;  /* 0x0000000600067308 */ /* 0x001e240000001000 */
[----:B0-----:R-:W-:-:S06]  /*0140*/  VIADD R4, R6, 0xffffffe ;  /* 0x0ffffffe06047836 */ /* 0x001fcc0000000000 */
[----:B------:R0:W2:Y:S02]  /*0150*/  F2I.FTZ.U32.TRUNC.NTZ R5, R4 ;  /* 0x0000000400057305 */ /* 0x0000a4000021f000 */
[----:B0-----:R-:W-:Y:S02]  /*0160*/  HFMA2 R4, -RZ, RZ, 0, 0 ;  /* 0x00000000ff047431 */ /* 0x001fe400000001ff */
[----:B--2---:R-:W-:-:S04]  /*0170*/  IMAD R7, R7, R5, RZ ;  /* 0x0000000507077224 */ /* 0x004fc800078e02ff */
[----:B------:R-:W-:-:S06]  /*0180*/  IMAD.HI.U32 R5, R5, R7, R4 ;  /* 0x0000000705057227 */ /* 0x000fcc00078e0004 */
[----:B-1----:R-:W-:-:S04]  /*0190*/  IMAD.HI.U32 R4, R5, UR4, RZ ;  /* 0x0000000405047c27 */ /* 0x002fc8000f8e00ff */
[----:B------:R-:W-:-:S04]  /*01a0*/  IMAD.MOV R5, RZ, RZ, -R4 ;  /* 0x000000ffff057224 */ /* 0x000fc800078e0a04 */
[----:B------:R-:W-:-:S05]  /*01b0*/  IMAD R5, R2, R5, UR4 ;  /* 0x0000000402057e24 */ /* 0x000fca000f8e0205 */
[----:B------:R-:W-:-:S13]  /*01c0*/  ISETP.GE.U32.AND P0, PT, R5, R2, PT ;  /* 0x000000020500720c */ /* 0x000fda0003f06070 */
[----:B------:R-:W-:Y:S01]  /*01d0*/  @P0 IMAD.IADD R5, R5, 0x1, -R2 ;  /* 0x0000000105050824 */ /* 0x000fe200078e0a02 */
[----:B------:R-:W-:-:S04]  /*01e0*/  @P0 IADD3 R4, PT, PT, R4, 0x1, RZ ;  /* 0x0000000104040810 */ /* 0x000fc80007ffe0ff */
[----:B------:R-:W-:Y:S01]  /*01f0*/  ISETP.GE.U32.AND P1, PT, R5, R2, PT ;  /* 0x000000020500720c */ /* 0x000fe20003f26070 */
[----:B------:R-:W-:-:S12]  /*0200*/  IMAD.MOV.U32 R5, RZ, RZ, RZ ;  /* 0x000000ffff057224 */ /* 0x000fd800078e00ff */
[----:B------:R-:W-:Y:S01]  /*0210*/  @P1 VIADD R4, R4, 0x1 ;  /* 0x0000000104041836 */ /* 0x000fe20000000000 */
[----:B------:R-:W-:Y:S01]  /*0220*/  @!P2 LOP3.LUT R4, RZ, R2, RZ, 0x33, !PT ;  /* 0x00000002ff04a212 */ /* 0x000fe200078e33ff */
[----:B------:R-:W-:Y:S06]  /*0230*/  BRA `(.L_x_1) ;  /* 0x0000000000147947 */ /* 0x000fec0003800000 */
.L_x_0:
[----:B------:R-:W-:Y:S02]  /*0240*/  MOV R5, RZ ;  /* 0x000000ff00057202 */ /* 0x000fe40000000f00 */
[----:B------:R-:W-:-:S07]  /*0250*/  MOV R4, 0x270 ;  /* 0x0000027000047802 */ /* 0x000fce0000000f00 */
[----:B------:R-:W-:Y:S05]  /*0260*/  CALL.REL.NOINC `($__internal_0_$__cuda_sm20_div_u64) ;  /* 0x00000004000c7944 */ /* 0x000fea0003c00000 */
[----:B------:R-:W-:Y:S02]  /*0270*/  IMAD.MOV.U32 R4, RZ, RZ, R6 ;  /* 0x000000ffff047224 */ /* 0x000fe400078e0006 */
[----:B------:R-:W-:-:S07]  /*0280*/  IMAD.MOV.U32 R5, RZ, RZ, R7 ;  /* 0x000000ffff057224 */ /* 0x000fce00078e0007 */
.L_x_1:
[----:B------:R-:W0:Y:S01]  /*0290*/  LDCU.64 UR4, c[0x0][0x388] ;  /* 0x00007100ff0477ac */ /* 0x000e220008000a00 */
[----:B------:R-:W-:Y:S02]  /*02a0*/  CS2R R6, SRZ ;  /* 0x0000000000067805 */ /* 0x000fe4000001ff00 */
[----:B0-----:R-:W-:-:S04]  /*02b0*/  ISETP.GT.U32.AND P0, PT, R2, UR4, PT ;  /* 0x0000000402007c0c */ /* 0x001fc8000bf04070 */
[----:B------:R-:W-:-:S13]  /*02c0*/  ISETP.GT.U32.AND.EX P0, PT, RZ, UR5, PT, P0 ;  /* 0x00000005ff007c0c */ /* 0x000fda000bf04100 */
[----:B------:R-:W-:Y:S05]  /*02d0*/  @P0 BRA `(.L_x_2) ;  /* 0x0000000000680947 */ /* 0x000fea0003800000 */
[----:B------:R-:W-:-:S04]  /*02e0*/  LOP3.LUT R2, R5, UR5, RZ, 0xfc, !PT ;  /* 0x0000000505027c12 */ /* 0x000fc8000f8efcff */
[----:B------:R-:W-:-:S13]  /*02f0*/  ISETP.NE.U32.AND P0, PT, R2, RZ, PT ;  /* 0x000000ff0200720c */ /* 0x000fda0003f05070 */
[----:B------:R-:W-:Y:S05]  /*0300*/  @P0 BRA `(.L_x_3) ;  /* 0x0000000000500947 */ /* 0x000fea0003800000 */
[----:B------:R-:W0:Y:S01]  /*0310*/  I2F.U32.RP R2, R4 ;  /* 0x0000000400027306 */ /* 0x000e220000209000 */
[----:B------:R-:W-:-:S07]  /*0320*/  ISETP.NE.U32.AND P2, PT, R4, RZ, PT ;  /* 0x000000ff0400720c */ /* 0x000fce0003f45070 */
[----:B0-----:R-:W0:Y:S02]  /*0330*/  MUFU.RCP R2, R2 ;  /* 0x0000000200027308 */ /* 0x001e240000001000 */
[----:B0-----:R-:W-:-:S06]  /*0340*/  IADD3 R6, PT, PT, R2, 0xffffffe, RZ ;  /* 0x0ffffffe02067810 */ /* 0x001fcc0007ffe0ff */
[----:B------:R0:W1:Y:S02]  /*0350*/  F2I.FTZ.U32.TRUNC.NTZ R7, R6 ;  /* 0x0000000600077305 */ /* 0x000064000021f000 */
[----:B0-----:R-:W-:Y:S02]  /*0360*/  IMAD.MOV.U32 R6, RZ, RZ, RZ ;  /* 0x000000ffff067224 */ /* 0x001fe400078e00ff */
[----:B-1----:R-:W-:-:S04]  /*0370*/  IMAD.MOV R5, RZ, RZ, -R7 ;  /* 0x000000ffff057224 */ /* 0x002fc800078e0a07 */
[----:B------:R-:W-:-:S04]  /*0380*/  IMAD R5, R5, R4, RZ ;  /* 0x0000000405057224 */ /* 0x000fc800078e02ff */
[----:B------:R-:W-:-:S06]  /*0390*/  IMAD.HI.U32 R7, R7, R5, R6 ;  /* 0x0000000507077227 */ /* 0x000fcc00078e0006 */
[----:B------:R-:W-:-:S04]  /*03a0*/  IMAD.HI.U32 R6, R7, UR4, RZ ;  /* 0x0000000407067c27 */ /* 0x000fc8000f8e00ff */
[----:B------:R-:W-:Y:S01]  /*03b0*/  IMAD.MOV.U32 R7, RZ, RZ, RZ ;  /* 0x000000ffff077224 */ /* 0x000fe200078e00ff */
[----:B------:R-:W-:-:S05]  /*03c0*/  IADD3 R5, PT, PT, -R6, RZ, RZ ;  /* 0x000000ff06057210 */ /* 0x000fca0007ffe1ff */
[----:B------:R-:W-:-:S05]  /*03d0*/  IMAD R5, R4, R5, UR4 ;  /* 0x0000000404057e24 */ /* 0x000fca000f8e0205 */
[----:B------:R-:W-:-:S13]  /*03e0*/  ISETP.GE.U32.AND P0, PT, R5, R4, PT ;  /* 0x000000040500720c */ /* 0x000fda0003f06070 */
[----:B------:R-:W-:Y:S02]  /*03f0*/  @P0 IMAD.IADD R5, R5, 0x1, -R4 ;  /* 0x0000000105050824 */ /* 0x000fe400078e0a04 */
[----:B------:R-:W-:-:S03]  /*0400*/  @P0 VIADD R6, R6, 0x1 ;  /* 0x0000000106060836 */ /* 0x000fc60000000000 */
[----:B------:R-:W-:-:S13]  /*0410*/  ISETP.GE.U32.AND P1, PT, R5, R4, PT ;  /* 0x000000040500720c */ /* 0x000fda0003f26070 */
[----:B------:R-:W-:Y:S02]  /*0420*/  @P1 IADD3 R6, PT, PT, R6, 0x1, RZ ;  /* 0x0000000106061810 */ /* 0x000fe40007ffe0ff */
[----:B------:R-:W-:Y:S01]  /*0430*/  @!P2 LOP3.LUT R6, RZ, R4, RZ, 0x33, !PT ;  /* 0x00000004ff06a212 */ /* 0x000fe200078e33ff */
[----:B------:R-:W-:Y:S06]  /*0440*/  BRA `(.L_x_2) ;  /* 0x00000000000c7947 */ /* 0x000fec0003800000 */
.L_x_3:
[----:B------:R-:W-:Y:S01]  /*0450*/  IMAD.MOV.U32 R2, RZ, RZ, R4 ;  /* 0x000000ffff027224 */ /* 0x000fe200078e0004 */
[----:B------:R-:W-:-:S07]  /*0460*/  MOV R4, 0x480 ;  /* 0x0000048000047802 */ /* 0x000fce0000000f00 */
[----:B------:R-:W-:Y:S05]  /*0470*/  CALL.REL.NOINC `($__internal_0_$__cuda_sm20_div_u64) ;  /* 0x0000000000887944 */ /* 0x000fea0003c00000 */
.L_x_2:
[----:B------:R-:W0:Y:S02]  /*0480*/  LDCU.64 UR4, c[0x0][0x388] ;  /* 0x00007100ff0477ac */ /* 0x000e240008000a00 */
[----:B0-----:R-:W-:-:S04]  /*0490*/  ISETP.GE.U32.AND P0, PT, R3, UR4, PT ;  /* 0x0000000403007c0c */ /* 0x001fc8000bf06070 */
[----:B------:R-:W-:-:S13]  /*04a0*/  ISETP.GE.U32.AND.EX P0, PT, R0, UR5, PT, P0 ;  /* 0x0000000500007c0c */ /* 0x000fda000bf06100 */
[----:B------:R-:W-:Y:S05]  /*04b0*/  @P0 EXIT ;  /* 0x000000000000094d */ /* 0x000fea0003800000 */
[----:B------:R-:W0:Y:S02]  /*04c0*/  LDCU.64 UR4, c[0x0][0x358] ;  /* 0x00006b00ff0477ac */ /* 0x000e240008000a00 */
.L_x_7:
[----:B------:R-:W1:Y:S01]  /*04d0*/  LDC.64 R12, c[0x0][0x388] ;  /* 0x0000e200ff0c7b82 */ /* 0x000e620000000a00 */
[-C--:B------:R-:W-:Y:S01]  /*04e0*/  IMAD R2, R0, R3.reuse, RZ ;  /* 0x0000000300027224 */ /* 0x080fe200078e02ff */
[----:B------:R-:W-:Y:S01]  /*04f0*/  BSSY.RECONVERGENT B0, `(.L_x_4) ;  /* 0x0000012000007945 */ /* 0x000fe20003800200 */
[----:B------:R-:W-:-:S04]  /*0500*/  IMAD.WIDE.U32 R4, R3, R3, RZ ;  /* 0x0000000303047225 */ /* 0x000fc800078e00ff */
[----:B------:R-:W-:-:S05]  /*0510*/  IMAD R9, R3, R0, R2 ;  /* 0x0000000003097224 */ /* 0x000fca00078e0202 */
[----:B------:R-:W-:Y:S02]  /*0520*/  IADD3 R8, PT, PT, R5, R9, RZ ;  /* 0x0000000905087210 */ /* 0x000fe40007ffe0ff */
[----:B-1----:R-:W-:-:S04]  /*0530*/  ISETP.GE.U32.AND P0, PT, R4, R12, PT ;  /* 0x0000000c0400720c */ /* 0x002fc80003f06070 */
[----:B------:R-:W-:-:S13]  /*0540*/  ISETP.GE.U32.AND.EX P0, PT, R8, R13, PT, P0 ;  /* 0x0000000d0800720c */ /* 0x000fda0003f06100 */
[----:B---3--:R-:W-:Y:S05]  /*0550*/  @P0 BRA `(.L_x_5) ;  /* 0x00000000002c0947 */ /* 0x008fea0003800000 */
[----:B------:R-:W1:Y:S01]  /*0560*/  LDC.64 R10, c[0x0][0x380] ;  /* 0x0000e000ff0a7b82 */ /* 0x000e620000000a00 */
[----:B------:R-:W-:Y:S02]  /*0570*/  IMAD.MOV.U32 R2, RZ, RZ, R4 ;  /* 0x000000ffff027224 */ /* 0x000fe400078e0004 */
[----:B------:R-:W-:-:S07]  /*0580*/  IMAD.MOV.U32 R9, RZ, RZ, 0x1 ;  /* 0x00000001ff097424 */ /* 0x000fce00078e00ff */
.L_x_6:
[----:B-1----:R-:W-:-:S04]  /*0590*/  LEA R4, P0, R2, R10, 0x2 ;  /* 0x0000000a02047211 */ /* 0x002fc800078010ff */
[----:B------:R-:W-:Y:S02]  /*05a0*/  LEA.HI.X R5, R2, R11, R8, 0x2, P0 ;  /* 0x0000000b02057211 */ /* 0x000fe400000f1408 */
[----:B------:R-:W-:-:S03]  /*05b0*/  IADD3 R2, P0, PT, R3, R2, RZ ;  /* 0x0000000203027210 */ /* 0x000fc60007f1e0ff */
[----:B0--3--:R2:W3:Y:S01]  /*05c0*/  ATOMG.E.EXCH.STRONG.GPU PT, RZ, desc[UR4][R4.64], R9 ;  /* 0x8000000904ff79a8 */ /* 0x0094e2000c1ef104 */
[----:B------:R-:W-:Y:S02]  /*05d0*/  IADD3.X R8, PT, PT, R0, R8, RZ, P0, !PT ;  /* 0x0000000800087210 */ /* 0x000fe400007fe4ff */
[----:B------:R-:W-:-:S04]  /*05e0*/  ISETP.GE.U32.AND P0, PT, R2, R12, PT ;  /* 0x0000000c0200720c */ /* 0x000fc80003f06070 */
[----:B------:R-:W-:-:S13]  /*05f0*/  ISETP.GE.U32.AND.EX P0, PT, R8, R13, PT, P0 ;  /* 0x0000000d0800720c */ /* 0x000fda0003f06100 */
[----:B--2---:R-:W-:Y:S05]  /*0600*/  @!P0 BRA `(.L_x_6) ;  /* 0xfffffffc00e08947 */ /* 0x004fea000383ffff */
.L_x_5:
[----:B0-----:R-:W-:Y:S05]  /*0610*/  BSYNC.RECONVERGENT B0 ;  /* 0x0000000000007941 */ /* 0x001fea0003800200 */
.L_x_4:
[----:B------:R-:W-:Y:S02]  /*0620*/  IADD3 R3, P2, PT, R3, R6, RZ ;  /* 0x0000000603037210 */ /* 0x000fe40007f5e0ff */
[----:B------:R-:W-:Y:S02]  /*0630*/  ISETP.NE.U32.AND P1, PT, R6, RZ, PT ;  /* 0x000000ff0600720c */ /* 0x000fe40003f25070 */
[----:B------:R-:W-:Y:S01]  /*0640*/  ISETP.GE.U32.AND P0, PT, R3, R12, PT ;  /* 0x0000000c0300720c */ /* 0x000fe20003f06070 */
[----:B------:R-:W-:Y:S01]  /*0650*/  IMAD.X R0, R0, 0x1, R7, P2 ;  /* 0x0000000100007824 */ /* 0x000fe200010e0607 */
[----:B------:R-:W-:-:S04]  /*0660*/  ISETP.NE.AND.EX P1, PT, R7, RZ, PT, P1 ;  /* 0x000000ff0700720c */ /* 0x000fc80003f25310 */
[----:B------:R-:W-:-:S13]  /*0670*/  ISETP.GE.U32.AND.EX P0, PT, R0, R13, PT, P0 ;  /* 0x0000000d0000720c */ /* 0x000fda0003f06100 */
[----:B------:R-:W-:Y:S05]  /*0680*/  @!P0 BRA P1, `(.L_x_7) ;  /* 0xfffffffc00908947 */ /* 0x000fea000083ffff */
[----:B------:R-:W-:Y:S05]  /*0690*/  EXIT ;  /* 0x000000000000794d */ /* 0x000fea0003800000 */
        .weak           $__internal_0_$__cuda_sm20_div_u64
        .type           $__internal_0_$__cuda_sm20_div_u64,@function
        .size           $__internal_0_$__cuda_sm20_div_u64,(.L_x_9 - $__internal_0_$__cuda_sm20_div_u64)
$__internal_0_$__cuda_sm20_div_u64:
[----:B------:R-:W-:Y:S01]  /*06a0*/  IMAD.MOV.U32 R10, RZ, RZ, R2 ;  /* 0x000000ffff0a7224 */ /* 0x000fe200078e0002 */
[----:B------:R-:W-:-:S05]  /*06b0*/  MOV R11, R5 ;  /* 0x00000005000b7202 */ /* 0x000fca0000000f00 */
[----:B------:R-:W0:Y:S08]  /*06c0*/  I2F.U64.RP R10, R10 ;  /* 0x0000000a000a7312 */ /* 0x000e300000309000 */
[----:B0-----:R-:W0:Y:S02]  /*06d0*/  MUFU.RCP R6, R10 ;  /* 0x0000000a00067308 */ /* 0x001e240000001000 */
[----:B0-----:R-:W-:-:S06]  /*06e0*/  VIADD R6, R6, 0x1ffffffe ;  /* 0x1ffffffe06067836 */ /* 0x001fcc0000000000 */
[----:B------:R-:W0:Y:S02]  /*06f0*/  F2I.U64.TRUNC R6, R6 ;  /* 0x0000000600067311 */ /* 0x000e24000020d800 */
[----:B0-----:R-:W-:-:S04]  /*0700*/  IMAD.WIDE.U32 R8, R6, R2, RZ ;  /* 0x0000000206087225 */ /* 0x001fc800078e00ff */
[----:B------:R-:W-:Y:S01]  /*0710*/  IMAD R9, R6, R5, R9 ;  /* 0x0000000506097224 */ /* 0x000fe200078e0209 */
[----:B------:R-:W-:-:S03]  /*0720*/  IADD3 R13, P0, PT, RZ, -R8, RZ ;  /* 0x80000008ff0d7210 */ /* 0x000fc60007f1e0ff */
[----:B------:R-:W-:Y:S02]  /*0730*/  IMAD R9, R7, R2, R9 ;  /* 0x0000000207097224 */ /* 0x000fe400078e0209 */
[----:B------:R-:W-:-:S04]  /*0740*/  IMAD.HI.U32 R8, R6, R13, RZ ;  /* 0x0000000d06087227 */ /* 0x000fc800078e00ff */
[----:B------:R-:W-:Y:S01]  /*0750*/  IMAD.X R15, RZ, RZ, ~R9, P0 ;  /* 0x000000ffff0f7224 */ /* 0x000fe200000e0e09 */
[----:B------:R-:W-:-:S03]  /*0760*/  MOV R9, R6 ;  /* 0x0000000600097202 */ /* 0x000fc60000000f00 */
[-C--:B------:R-:W-:Y:S02]  /*0770*/  IMAD R11, R7, R15.reuse, RZ ;  /* 0x0000000f070b7224 */ /* 0x080fe400078e02ff */
[----:B------:R-:W-:-:S04]  /*0780*/  IMAD.WIDE.U32 R8, P0, R6, R15, R8 ;  /* 0x0000000f06087225 */ /* 0x000fc80007800008 */
[----:B------:R-:W-:-:S04]  /*0790*/  IMAD.HI.U32 R15, R7, R15, RZ ;  /* 0x0000000f070f7227 */ /* 0x000fc800078e00ff */
[----:B------:R-:W-:-:S05]  /*07a0*/  IMAD.HI.U32 R8, P1, R7, R13, R8 ;  /* 0x0000000d07087227 */ /* 0x000fca0007820008 */
[----:B------:R-:W-:Y:S01]  /*07b0*/  IADD3 R9, P2, PT, R11, R8, RZ ;  /* 0x000000080b097210 */ /* 0x000fe20007f5e0ff */
[----:B------:R-:W-:-:S04]  /*07c0*/  IMAD.X R8, R15, 0x1, R7, P0 ;  /* 0x000000010f087824 */ /* 0x000fc800000e0607 */
[----:B------:R-:W-:Y:S01]  /*07d0*/  IMAD.WIDE.U32 R6, R9, R2, RZ ;  /* 0x0000000209067225 */ /* 0x000fe200078e00ff */
[----:B------:R-:W-:-:S03]  /*07e0*/  IADD3.X R11, PT, PT, RZ, RZ, R8, P2, P1 ;  /* 0x000000ffff0b7210 */ /* 0x000fc600017e2408 */
[----:B------:R-:W-:Y:S01]  /*07f0*/  IMAD R7, R9, R5, R7 ;  /* 0x0000000509077224 */ /* 0x000fe200078e0207 */
[----:B------:R-:W-:-:S03]  /*0800*/  IADD3 R13, P0, PT, RZ, -R6, RZ ;  /* 0x80000006ff0d7210 */ /* 0x000fc60007f1e0ff */
[----:B------:R-:W-:Y:S02]  /*0810*/  IMAD R7, R11, R2, R7 ;  /* 0x000000020b077224 */ /* 0x000fe400078e0207 */
[----:B------:R-:W-:-:S04]  /*0820*/  IMAD.HI.U32 R8, R9, R13, RZ ;  /* 0x0000000d09087227 */ /* 0x000fc800078e00ff */
[----:B------:R-:W-:Y:S02]  /*0830*/  IMAD.X R6, RZ, RZ, ~R7, P0 ;  /* 0x000000ffff067224 */ /* 0x000fe400000e0e07 */
[----:B------:R-:W-:Y:S02]  /*0840*/  IMAD.MOV.U32 R7, RZ, RZ, RZ ;  /* 0x000000ffff077224 */ /* 0x000fe400078e00ff */
[----:B------:R-:W-:-:S04]  /*0850*/  IMAD.WIDE.U32 R8, P0, R9, R6, R8 ;  /* 0x0000000609087225 */ /* 0x000fc80007800008 */
[C---:B------:R-:W-:Y:S02]  /*0860*/  IMAD R10, R11.reuse, R6, RZ ;  /* 0x000000060b0a7224 */ /* 0x040fe400078e02ff */
[----:B------:R-:W-:-:S04]  /*0870*/  IMAD.HI.U32 R9, P1, R11, R13, R8 ;  /* 0x0000000d0b097227 */ /* 0x000fc80007820008 */
[----:B------:R-:W-:Y:S01]  /*0880*/  IMAD.HI.U32 R6, R11, R6, RZ ;  /* 0x000000060b067227 */ /* 0x000fe200078e00ff */
[----:B------:R-:W-:-:S04]  /*0890*/  IADD3 R9, P2, PT, R10, R9, RZ ;  /* 0x000000090a097210 */ /* 0x000fc80007f5e0ff */
[----:B------:R-:W-:Y:S01]  /*08a0*/  IADD3.X R11, PT, PT, R6, R11, RZ, P0, !PT ;  /* 0x0000000b060b7210 */ /* 0x000fe200007fe4ff */
[----:B------:R-:W-:-:S03]  /*08b0*/  IMAD.HI.U32 R6, R9, UR6, RZ ;  /* 0x0000000609067c27 */ /* 0x000fc6000f8e00ff */
[----:B------:R-:W-:Y:S01]  /*08c0*/  IADD3.X R11, PT, PT, RZ, RZ, R11, P2, P1 ;  /* 0x000000ffff0b7210 */ /* 0x000fe200017e240b */
[----:B------:R-:W-:-:S04]  /*08d0*/  IMAD.WIDE.U32 R6, R9, UR7, R6 ;  /* 0x0000000709067c25 */ /* 0x000fc8000f8e0006 */
[C---:B------:R-:W-:Y:S02]  /*08e0*/  IMAD R9, R11.reuse, UR7, RZ ;  /* 0x000000070b097c24 */ /* 0x040fe4000f8e02ff */
[----:B------:R-:W-:-:S04]  /*08f0*/  IMAD.HI.U32 R6, P0, R11, UR6, R6 ;  /* 0x000000060b067c27 */ /* 0x000fc8000f800006 */
[----:B------:R-:W-:Y:S01]  /*0900*/  IMAD.HI.U32 R8, R11, UR7, RZ ;  /* 0x000000070b087c27 */ /* 0x000fe2000f8e00ff */
[----:B------:R-:W-:-:S03]  /*0910*/  IADD3 R9, P1, PT, R9, R6, RZ ;  /* 0x0000000609097210 */ /* 0x000fc60007f3e0ff */
[----:B------:R-:W-:Y:S02]  /*0920*/  IMAD.X R8, RZ, RZ, R8, P0 ;  /* 0x000000ffff087224 */ /* 0x000fe400000e0608 */
[----:B------:R-:W-:-:S03]  /*0930*/  IMAD.WIDE.U32 R6, R9, R2, RZ ;  /* 0x0000000209067225 */ /* 0x000fc600078e00ff */
[----:B------:R-:W-:Y:S01]  /*0940*/  IADD3.X R11, PT, PT, RZ, R8, RZ, P1, !PT ;  /* 0x00000008ff0b7210 */ /* 0x000fe20000ffe4ff */
[----:B------:R-:W-:Y:S01]  /*0950*/  IMAD R7, R9, R5, R7 ;  /* 0x0000000509077224 */ /* 0x000fe200078e0207 */
[----:B------:R-:W-:-:S03]  /*0960*/  IADD3 R13, P1, PT, -R6, UR6, RZ ;  /* 0x00000006060d7c10 */ /* 0x000fc6000ff3e1ff */
[-C--:B------:R-:W-:Y:S01]  /*0970*/  IMAD R7, R11, R2.reuse, R7 ;  /* 0x000000020b077224 */ /* 0x080fe200078e0207 */
[----:B------:R-:W-:-:S04]  /*0980*/  ISETP.GE.U32.AND P0, PT, R13, R2, PT ;  /* 0x000000020d00720c */ /* 0x000fc80003f06070 */
[----:B------:R-:W-:Y:S02]  /*0990*/  IADD3.X R12, PT, PT, ~R7, UR7, RZ, P1, !PT ;  /* 0x00000007070c7c10 */ /* 0x000fe40008ffe5ff */
[----:B------:R-:W-:Y:S02]  /*09a0*/  IADD3 R7, P2, PT, -R2, R13, RZ ;  /* 0x0000000d02077210 */ /* 0x000fe40007f5e1ff */
[----:B------:R-:W-:Y:S02]  /*09b0*/  IADD3 R6, P1, PT, R9, 0x1, RZ ;  /* 0x0000000109067810 */ /* 0x000fe40007f3e0ff */
[C---:B------:R-:W-:Y:S01]  /*09c0*/  ISETP.GE.U32.AND.EX P0, PT, R12.reuse, R5, PT, P0 ;  /* 0x000000050c00720c */ /* 0x040fe20003f06100 */
[----:B------:R-:W-:Y:S02]  /*09d0*/  IMAD.X R10, R12, 0x1, ~R5, P2 ;  /* 0x000000010c0a7824 */ /* 0x000fe400010e0e05 */
[----:B------:R-:W-:Y:S01]  /*09e0*/  IMAD.X R8, RZ, RZ, R11, P1 ;  /* 0x000000ffff087224 */ /* 0x000fe200008e060b */
[----:B------:R-:W-:-:S02]  /*09f0*/  SEL R7, R7, R13, P0 ;  /* 0x0000000d07077207 */ /* 0x000fc40000000000 */
[----:B------:R-:W-:Y:S02]  /*0a00*/  SEL R9, R6, R9, P0 ;  /* 0x0000000906097207 */ /* 0x000fe40000000000 */
[----:B------:R-:W-:Y:S02]  /*0a10*/  SEL R10, R10, R12, P0 ;  /* 0x0000000c0a0a7207 */ /* 0x000fe40000000000 */
[----:B------:R-:W-:Y:S02]  /*0a20*/  SEL R8, R8, R11, P0 ;  /* 0x0000000b08087207 */ /* 0x000fe40000000000 */
[----:B------:R-:W-:Y:S02]  /*0a30*/  ISETP.GE.U32.AND P0, PT, R7, R2, PT ;  /* 0x000000020700720c */ /* 0x000fe40003f06070 */
[----:B------:R-:W-:Y:S02]  /*0a40*/  IADD3 R6, P2, PT, R9, 0x1, RZ ;  /* 0x0000000109067810 */ /* 0x000fe40007f5e0ff */
[----:B------:R-:W-:-:S02]  /*0a50*/  ISETP.NE.U32.AND P1, PT, R2, RZ, PT ;  /* 0x000000ff0200720c */ /* 0x000fc40003f25070 */
[----:B------:R-:W-:Y:S02]  /*0a60*/  ISETP.GE.U32.AND.EX P0, PT, R10, R5, PT, P0 ;  /* 0x000000050a00720c */ /* 0x000fe40003f06100 */
[-C--:B------:R-:W-:Y:S02]  /*0a70*/  IADD3.X R7, PT, PT, RZ, R8.reuse, RZ, P2, !PT ;  /* 0x00000008ff077210 */ /* 0x080fe400017fe4ff */
[----:B------:R-:W-:Y:S01]  /*0a80*/  ISETP.NE.AND.EX P1, PT, R5, RZ, PT, P1 ;  /* 0x000000ff0500720c */ /* 0x000fe20003f25310 */
[----:B------:R-:W-:Y:S01]  /*0a90*/  IMAD.MOV.U32 R5, RZ, RZ, 0x0 ;  /* 0x00000000ff057424 */ /* 0x000fe200078e00ff */
[----:B------:R-:W-:Y:S02]  /*0aa0*/  SEL R6, R6, R9, P0 ;  /* 0x0000000906067207 */ /* 0x000fe40000000000 */
[----:B------:R-:W-:Y:S02]  /*0ab0*/  SEL R7, R7, R8, P0 ;  /* 0x0000000807077207 */ /* 0x000fe40000000000 */
[----:B------:R-:W-:-:S02]  /*0ac0*/  SEL R6, R6, 0xffffffff, P1 ;  /* 0xffffffff06067807 */ /* 0x000fc40000800000 */
[----:B------:R-:W-:Y:S01]  /*0ad0*/  SEL R7, R7, 0xffffffff, P1 ;  /* 0xffffffff07077807 */ /* 0x000fe20000800000 */
[----:B------:R-:W-:Y:S06]  /*0ae0*/  RET.REL.NODEC R4 `(_Z19sieveOfEratosthenesPix) ;  /* 0xfffffff404447950 */ /* 0x000fec0003c3ffff */
.L_x_8:
[----:B------:R-:W-:-:S00]  /*0af0*/  BRA `(.L_x_8) ;  /* 0xfffffffc00fc7947 */ /* 0x000fc0000383ffff */
[----:B------:R-:W-:-:S00]  /*0b00*/  NOP ;  /* 0x0000000000007918 */ /* 0x000fc00000000000 */
[----:B------:R-:W-:-:S00]  /*0b10*/  NOP ;  /* 0x0000000000007918 */ /* 0x000fc00000000000 */
[----:B------:R-:W-:-:S00]  /*0b20*/  NOP ;  /* 0x0000000000007918 */ /* 0x000fc00000000000 */
[----:B------:R-:W-:-:S00]  /*0b30*/  NOP ;  /* 0x0000000000007918 */ /* 0x000fc00000000000 */
[----:B------:R-:W-:-:S00]  /*0b40*/  NOP ;  /* 0x0000000000007918 */ /* 0x000fc00000000000 */
[----:B------:R-:W-:-:S00]  /*0b50*/  NOP ;  /* 0x0000000000007918 */ /* 0x000fc00000000000 */
[----:B------:R-:W-:-:S00]  /*0b60*/  NOP ;  /* 0x0000000000007918 */ /* 0x000fc00000000000 */
[----:B------:R-:W-:-:S00]  /*0b70*/  NOP ;  /* 0x0000000000007918 */ /* 0x000fc00000000000 */
.L_x_9:


//--------------------- .nv.shared.reserved.0     --------------------------
	.section	.nv.shared.reserved.0,"aw",@nobits
	.weak		__nv_reservedSMEM_offset_0_alias
	.size		__nv_reservedSMEM_offset_0_alias, 0, 64
	.other		__nv_reservedSMEM_offset_0_alias,@"STO_CUDA_RESERVED_SHARED STV_DEFAULT"
__nv_reservedSMEM_offset_0_alias:
	.zero		0
	.zero		64


//--------------------- .nv.constant0._Z19sieveOfEratosthenesPix --------------------------
	.section	.nv.constant0._Z19sieveOfEratosthenesPix,"a",@progbits
	.sectionflags	@""
	.align	4
.nv.constant0._Z19sieveOfEratosthenesPix:
	.zero		912


//--------------------- SYMBOLS --------------------------

	.type		.nv.reservedSmem.offset0,@object
	.size		.nv.reservedSmem.offset0,0x4
